//
// Generated by NVIDIA NVVM Compiler
//
// Compiler Build ID: CL-36424714
// Cuda compilation tools, release 13.0, V13.0.88
// Based on NVVM 20.0.0
//

.version 9.0
.target sm_100
.address_size 64

	// .globl	_Z10double_arrPiS_

.visible .entry _Z10double_arrPiS_(
	.param .u64 .ptr .align 1 _Z10double_arrPiS__param_0,
	.param .u64 .ptr .align 1 _Z10double_arrPiS__param_1
)
{
	.reg .b32 	%r<7>;
	.reg .b64 	%rd<8>;

	ld.param.u64 	%rd1, [_Z10double_arrPiS__param_0];
	ld.param.u64 	%rd2, [_Z10double_arrPiS__param_1];
	cvta.to.global.u64 	%rd3, %rd2;
	cvta.to.global.u64 	%rd4, %rd1;
	mov.u32 	%r1, %ntid.x;
	mov.u32 	%r2, %ctaid.x;
	mov.u32 	%r3, %tid.x;
	mad.lo.s32 	%r4, %r1, %r2, %r3;
	mul.wide.s32 	%rd5, %r4, 4;
	add.s64 	%rd6, %rd4, %rd5;
	ld.global.u32 	%r5, [%rd6];
	shl.b32 	%r6, %r5, 1;
	add.s64 	%rd7, %rd3, %rd5;
	st.global.u32 	[%rd7], %r6;
	ret;

}


// ===== COMPILED SASS (sm_100) =====

	.target	sm_100

	.elftype	@"ET_EXEC"


//--------------------- .note.nv.tkinfo           --------------------------
	.section	.note.nv.tkinfo,"",@"SHT_NOTE"
	.sectionflags	@"SHF_NOTE_NV_TKINFO"
	.tkinfo
        /*0018*/ 	.word	0x00000002
        /*0030*/ 	.string	""
        /*0030*/ 	.string	"ptxas"
        /*0030*/ 	.string	"Cuda compilation tools, release 13.0, V13.0.88"
        /*0030*/ 	.string	"Build cuda_13.0.r13.0/compiler.36424714_0"
        /*0030*/ 	.string	"-arch sm_100 -m 64 "



//--------------------- .note.nv.cuinfo           --------------------------
	.section	.note.nv.cuinfo,"",@"SHT_NOTE"
	.sectionflags	@"SHF_NOTE_NV_CUINFO"
        /*0018*/ 	.short	0x0002
        /*001a*/ 	.short	0x0064
        /*001c*/ 	.short	0x0082
	.zero		2


//--------------------- .nv.info                  --------------------------
	.section	.nv.info,"",@"SHT_CUDA_INFO"
	.align	4


	//----- nvinfo : EIATTR_REGCOUNT
	.align		4
        /*0000*/ 	.byte	0x04, 0x2f
        /*0002*/ 	.short	(.L_1 - .L_0)
	.align		4
.L_0:
        /*0004*/ 	.word	index@(_Z10double_arrPiS_)
        /*0008*/ 	.word	0x0000000a


	//----- nvinfo : EIATTR_FRAME_SIZE
	.align		4
.L_1:
        /*000c*/ 	.byte	0x04, 0x11
        /*000e*/ 	.short	(.L_3 - .L_2)
	.align		4
.L_2:
        /*0010*/ 	.word	index@(_Z10double_arrPiS_)
        /*0014*/ 	.word	0x00000000


	//----- nvinfo : EIATTR_MIN_STACK_SIZE
	.align		4
.L_3:
        /*0018*/ 	.byte	0x04, 0x12
        /*001a*/ 	.short	(.L_5 - .L_4)
	.align		4
.L_4:
        /*001c*/ 	.word	index@(_Z10double_arrPiS_)
        /*0020*/ 	.word	0x00000000
.L_5:


//--------------------- .nv.compat                --------------------------
	.section	.nv.compat,"",@"SHT_CUDA_COMPAT_INFO"
	.align	4
        /*0000*/ 	.byte	0x02, 0x09, 0x00, 0x00, 0x02, 0x02, 0x01, 0x00, 0x02, 0x05, 0x05, 0x00, 0x03, 0x07, 0x01, 0x01
        /*0010*/ 	.byte	0x02, 0x03, 0x00, 0x00, 0x02, 0x06, 0x01, 0x00, 0x04, 0x0b, 0x08, 0x00, 0x09, 0x00, 0x00, 0x00
        /*0020*/ 	.byte	0x00, 0x00, 0x00, 0x00


//--------------------- .nv.info._Z10double_arrPiS_ --------------------------
	.section	.nv.info._Z10double_arrPiS_,"",@"SHT_CUDA_INFO"
	.sectionflags	@""
	.align	4


	//----- nvinfo : EIATTR_CUDA_API_VERSION
	.align		4
        /*0000*/ 	.byte	0x04, 0x37
        /*0002*/ 	.short	(.L_7 - .L_6)
.L_6:
        /*0004*/ 	.word	0x00000082


	//----- nvinfo : EIATTR_KPARAM_INFO
	.align		4
.L_7:
        /*0008*/ 	.byte	0x04, 0x17
        /*000a*/ 	.short	(.L_9 - .L_8)
.L_8:
        /*000c*/ 	.word	0x00000000
        /*0010*/ 	.short	0x0001
        /*0012*/ 	.short	0x0008
        /*0014*/ 	.byte	0x00, 0xf5, 0x21, 0x00


	//----- nvinfo : EIATTR_KPARAM_INFO
	.align		4
.L_9:
        /*0018*/ 	.byte	0x04, 0x17
        /*001a*/ 	.short	(.L_11 - .L_10)
.L_10:
        /*001c*/ 	.word	0x00000000
        /*0020*/ 	.short	0x0000
        /*0022*/ 	.short	0x0000
        /*0024*/ 	.byte	0x00, 0xf5, 0x21, 0x00


	//----- nvinfo : EIATTR_SPARSE_MMA_MASK
	.align		4
.L_11:
        /*0028*/ 	.byte	0x03, 0x50
        /*002a*/ 	.short	0x0000


	//----- nvinfo : EIATTR_MAXREG_COUNT
	.align		4
        /*002c*/ 	.byte	0x03, 0x1b
        /*002e*/ 	.short	0x00ff


	//----- nvinfo : EIATTR_MERCURY_ISA_VERSION
	.align		4
        /*0030*/ 	.byte	0x03, 0x5f
        /*0032*/ 	.short	0x0101


	//----- nvinfo : EIATTR_VRC_CTA_INIT_COUNT
	.align		4
        /*0034*/ 	.byte	0x02, 0x4a
	.zero		1
	.zero		1


	//----- nvinfo : EIATTR_EXIT_INSTR_OFFSETS
	.align		4
        /*0038*/ 	.byte	0x04, 0x1c
        /*003a*/ 	.short	(.L_13 - .L_12)


	//   ....[0]....
.L_12:
        /*003c*/ 	.word	0x000000d0


	//----- nvinfo : EIATTR_CBANK_PARAM_SIZE
	.align		4
.L_13:
        /*0040*/ 	.byte	0x03, 0x19
        /*0042*/ 	.short	0x0010


	//----- nvinfo : EIATTR_PARAM_CBANK
	.align		4
        /*0044*/ 	.byte	0x04, 0x0a
        /*0046*/ 	.short	(.L_15 - .L_14)
	.align		4
.L_14:
        /*0048*/ 	.word	index@(.nv.constant0._Z10double_arrPiS_)
        /*004c*/ 	.short	0x0380
        /*004e*/ 	.short	0x0010


	//----- nvinfo : EIATTR_SW_WAR
	.align		4
.L_15:
        /*0050*/ 	.byte	0x04, 0x36
        /*0052*/ 	.short	(.L_17 - .L_16)
.L_16:
        /*0054*/ 	.word	0x00000008
.L_17:


//--------------------- .nv.callgraph             --------------------------
	.section	.nv.callgraph,"",@"SHT_CUDA_CALLGRAPH"
	.align	4
	.sectionentsize	8
	.align		4
        /*0000*/ 	.word	0x00000000
	.align		4
        /*0004*/ 	.word	0xffffffff
	.align		4
        /*0008*/ 	.word	0x00000000
	.align		4
        /*000c*/ 	.word	0xfffffffe
	.align		4
        /*0010*/ 	.word	0x00000000
	.align		4
        /*0014*/ 	.word	0xfffffffd
	.align		4
        /*0018*/ 	.word	0x00000000
	.align		4
        /*001c*/ 	.word	0xfffffffc


//--------------------- .text._Z10double_arrPiS_  --------------------------
	.section	.text._Z10double_arrPiS_,"ax",@progbits
	.align	128
        .global         _Z10double_arrPiS_
        .type           _Z10double_arrPiS_,@function
        .size           _Z10double_arrPiS_,(.L_x_1 - _Z10double_arrPiS_)
        .other          _Z10double_arrPiS_,@"STO_CUDA_ENTRY STV_DEFAULT"
_Z10double_arrPiS_:
.text._Z10double_arrPiS_:
[----:B------:R-:W-:Y:S01]  /*0000*/  LDC R1, c[0x0][0x37c] ;  /* 0x0000df00ff017b82 */ /* 0x000fe20000000800 */
[----:B------:R-:W0:Y:S07]  /*0010*/  S2R R7, SR_CTAID.X ;  /* 0x0000000000077919 */ /* 0x000e2e0000002500 */
[----:B------:R-:W1:Y:S01]  /*0020*/  LDC.64 R2, c[0x0][0x380] ;  /* 0x0000e000ff027b82 */ /* 0x000e620000000a00 */
[----:B------:R-:W0:Y:S01]  /*0030*/  LDCU UR6, c[0x0][0x360] ;  /* 0x00006c00ff0677ac */ /* 0x000e220008000800 */
[----:B------:R-:W0:Y:S01]  /*0040*/  S2R R0, SR_TID.X ;  /* 0x0000000000007919 */ /* 0x000e220000002100 */
[----:B------:R-:W2:Y:S05]  /*0050*/  LDCU.64 UR4, c[0x0][0x358] ;  /* 0x00006b00ff0477ac */ /* 0x000eaa0008000a00 */
[----:B------:R-:W3:Y:S01]  /*0060*/  LDC.64 R4, c[0x0][0x388] ;  /* 0x0000e200ff047b82 */ /* 0x000ee20000000a00 */
[----:B0-----:R-:W-:-:S04]  /*0070*/  IMAD R7, R7, UR6, R0 ;  /* 0x0000000607077c24 */ /* 0x001fc8000f8e0200 */
[----:B-1----:R-:W-:-:S06]  /*0080*/  IMAD.WIDE R2, R7, 0x4, R2 ;  /* 0x0000000407027825 */ /* 0x002fcc00078e0202 */
[----:B--2---:R-:W2:Y:S01]  /*0090*/  LDG.E R2, desc[UR4][R2.64] ;  /* 0x0000000402027981 */ /* 0x004ea2000c1e1900 */
[----:B---3--:R-:W-:Y:S01]  /*00a0*/  IMAD.WIDE R4, R7, 0x4, R4 ;  /* 0x0000000407047825 */ /* 0x008fe200078e0204 */
[----:B--2---:R-:W-:-:S05]  /*00b0*/  SHF.L.U32 R7, R2, 0x1, RZ ;  /* 0x0000000102077819 */ /* 0x004fca00000006ff */
[----:B------:R-:W-:Y:S01]  /*00c0*/  STG.E desc[UR4][R4.64], R7 ;  /* 0x0000000704007986 */ /* 0x000fe2000c101904 */
[----:B------:R-:W-:Y:S05]  /*00d0*/  EXIT ;  /* 0x000000000000794d */ /* 0x000fea0003800000 */
.L_x_0:
[----:B------:R-:W-:-:S00]  /*00e0*/  BRA `(.L_x_0) ;  /* 0xfffffffc00fc7947 */ /* 0x000fc0000383ffff */
[----:B------:R-:W-:-:S00]  /*00f0*/  NOP ;  /* 0x0000000000007918 */ /* 0x000fc00000000000 */
        /* <DEDUP_REMOVED lines=8> */
.L_x_1:


//--------------------- .nv.shared.reserved.0     --------------------------
	.section	.nv.shared.reserved.0,"aw",@nobits
	.weak		__nv_reservedSMEM_offset_0_alias
	.size		__nv_reservedSMEM_offset_0_alias, 0, 64
	.other		__nv_reservedSMEM_offset_0_alias,@"STO_CUDA_RESERVED_SHARED STV_DEFAULT"
__nv_reservedSMEM_offset_0_alias:
	.zero		0
	.zero		64


//--------------------- .nv.constant0._Z10double_arrPiS_ --------------------------
	.section	.nv.constant0._Z10double_arrPiS_,"a",@progbits
	.sectionflags	@""
	.align	4
.nv.constant0._Z10double_arrPiS_:
	.zero		912


//--------------------- SYMBOLS --------------------------

	.type		.nv.reservedSmem.offset0,@object
	.size		.nv.reservedSmem.offset0,0x4
